//
// Generated by NVIDIA NVVM Compiler
//
// Compiler Build ID: CL-36424714
// Cuda compilation tools, release 13.0, V13.0.88
// Based on NVVM 20.0.0
//

.version 9.0
.target sm_100
.address_size 64

	// .globl	_Z10dotProductPdS_S_i
// _ZZ10dotProductPdS_S_iE4temp has been demoted

.visible .entry _Z10dotProductPdS_S_i(
	.param .u64 .ptr .align 1 _Z10dotProductPdS_S_i_param_0,
	.param .u64 .ptr .align 1 _Z10dotProductPdS_S_i_param_1,
	.param .u64 .ptr .align 1 _Z10dotProductPdS_S_i_param_2,
	.param .u32 _Z10dotProductPdS_S_i_param_3
)
{
	.reg .pred 	%p<6>;
	.reg .b32 	%r<14>;
	.reg .b64 	%rd<10>;
	.reg .b64 	%fd<12>;
	// demoted variable
	.shared .align 8 .b8 _ZZ10dotProductPdS_S_iE4temp[2048];
	ld.param.u64 	%rd1, [_Z10dotProductPdS_S_i_param_0];
	ld.param.u64 	%rd2, [_Z10dotProductPdS_S_i_param_1];
	ld.param.u64 	%rd3, [_Z10dotProductPdS_S_i_param_2];
	ld.param.u32 	%r7, [_Z10dotProductPdS_S_i_param_3];
	mov.u32 	%r1, %tid.x;
	mov.u32 	%r8, %ctaid.x;
	mov.u32 	%r13, %ntid.x;
	mad.lo.s32 	%r3, %r8, %r13, %r1;
	setp.ge.s32 	%p1, %r3, %r7;
	mov.f64 	%fd11, 0d0000000000000000;
	@%p1 bra 	$L__BB0_2;
	cvta.to.global.u64 	%rd4, %rd1;
	cvta.to.global.u64 	%rd5, %rd2;
	mul.wide.s32 	%rd6, %r3, 8;
	add.s64 	%rd7, %rd4, %rd6;
	ld.global.f64 	%fd4, [%rd7];
	add.s64 	%rd8, %rd5, %rd6;
	ld.global.f64 	%fd5, [%rd8];
	mul.f64 	%fd11, %fd4, %fd5;
$L__BB0_2:
	shl.b32 	%r9, %r1, 3;
	mov.u32 	%r10, _ZZ10dotProductPdS_S_iE4temp;
	add.s32 	%r4, %r10, %r9;
	st.shared.f64 	[%r4], %fd11;
	bar.sync 	0;
	setp.lt.u32 	%p2, %r13, 2;
	@%p2 bra 	$L__BB0_6;
$L__BB0_3:
	shr.u32 	%r6, %r13, 1;
	setp.ge.u32 	%p3, %r1, %r6;
	@%p3 bra 	$L__BB0_5;
	shl.b32 	%r11, %r6, 3;
	add.s32 	%r12, %r4, %r11;
	ld.shared.f64 	%fd6, [%r12];
	ld.shared.f64 	%fd7, [%r4];
	add.f64 	%fd8, %fd6, %fd7;
	st.shared.f64 	[%r4], %fd8;
$L__BB0_5:
	bar.sync 	0;
	setp.gt.u32 	%p4, %r13, 3;
	mov.u32 	%r13, %r6;
	@%p4 bra 	$L__BB0_3;
$L__BB0_6:
	setp.ne.s32 	%p5, %r1, 0;
	@%p5 bra 	$L__BB0_8;
	ld.shared.f64 	%fd9, [_ZZ10dotProductPdS_S_iE4temp];
	cvta.to.global.u64 	%rd9, %rd3;
	atom.global.add.f64 	%fd10, [%rd9], %fd9;
$L__BB0_8:
	ret;

}


// ===== COMPILED SASS (sm_100) =====

	.target	sm_100

	.elftype	@"ET_EXEC"


//--------------------- .note.nv.tkinfo           --------------------------
	.section	.note.nv.tkinfo,"",@"SHT_NOTE"
	.sectionflags	@"SHF_NOTE_NV_TKINFO"
	.tkinfo
        /*0018*/ 	.word	0x00000002
        /*0030*/ 	.string	""
        /*0030*/ 	.string	"ptxas"
        /*0030*/ 	.string	"Cuda compilation tools, release 13.0, V13.0.88"
        /*0030*/ 	.string	"Build cuda_13.0.r13.0/compiler.36424714_0"
        /*0030*/ 	.string	"-arch sm_100 -m 64 "



//--------------------- .note.nv.cuinfo           --------------------------
	.section	.note.nv.cuinfo,"",@"SHT_NOTE"
	.sectionflags	@"SHF_NOTE_NV_CUINFO"
        /*0018*/ 	.short	0x0002
        /*001a*/ 	.short	0x0064
        /*001c*/ 	.short	0x0082
	.zero		2


//--------------------- .nv.info                  --------------------------
	.section	.nv.info,"",@"SHT_CUDA_INFO"
	.align	4


	//----- nvinfo : EIATTR_REGCOUNT
	.align		4
        /*0000*/ 	.byte	0x04, 0x2f
        /*0002*/ 	.short	(.L_1 - .L_0)
	.align		4
.L_0:
        /*0004*/ 	.word	index@(_Z10dotProductPdS_S_i)
        /*0008*/ 	.word	0x0000000e


	//----- nvinfo : EIATTR_FRAME_SIZE
	.align		4
.L_1:
        /*000c*/ 	.byte	0x04, 0x11
        /*000e*/ 	.short	(.L_3 - .L_2)
	.align		4
.L_2:
        /*0010*/ 	.word	index@(_Z10dotProductPdS_S_i)
        /*0014*/ 	.word	0x00000000


	//----- nvinfo : EIATTR_MIN_STACK_SIZE
	.align		4
.L_3:
        /*0018*/ 	.byte	0x04, 0x12
        /*001a*/ 	.short	(.L_5 - .L_4)
	.align		4
.L_4:
        /*001c*/ 	.word	index@(_Z10dotProductPdS_S_i)
        /*0020*/ 	.word	0x00000000
.L_5:


//--------------------- .nv.compat                --------------------------
	.section	.nv.compat,"",@"SHT_CUDA_COMPAT_INFO"
	.align	4
        /*0000*/ 	.byte	0x02, 0x09, 0x00, 0x00, 0x02, 0x02, 0x01, 0x00, 0x02, 0x05, 0x05, 0x00, 0x03, 0x07, 0x01, 0x01
        /*0010*/ 	.byte	0x02, 0x03, 0x00, 0x00, 0x02, 0x06, 0x01, 0x00, 0x04, 0x0b, 0x08, 0x00, 0x01, 0x00, 0x00, 0x00
        /*0020*/ 	.byte	0x00, 0x00, 0x00, 0x00


//--------------------- .nv.info._Z10dotProductPdS_S_i --------------------------
	.section	.nv.info._Z10dotProductPdS_S_i,"",@"SHT_CUDA_INFO"
	.sectionflags	@""
	.align	4


	//----- nvinfo : EIATTR_CUDA_API_VERSION
	.align		4
        /*0000*/ 	.byte	0x04, 0x37
        /*0002*/ 	.short	(.L_7 - .L_6)
.L_6:
        /*0004*/ 	.word	0x00000082


	//----- nvinfo : EIATTR_KPARAM_INFO
	.align		4
.L_7:
        /*0008*/ 	.byte	0x04, 0x17
        /*000a*/ 	.short	(.L_9 - .L_8)
.L_8:
        /*000c*/ 	.word	0x00000000
        /*0010*/ 	.short	0x0003
        /*0012*/ 	.short	0x0018
        /*0014*/ 	.byte	0x00, 0xf0, 0x11, 0x00


	//----- nvinfo : EIATTR_KPARAM_INFO
	.align		4
.L_9:
        /*0018*/ 	.byte	0x04, 0x17
        /*001a*/ 	.short	(.L_11 - .L_10)
.L_10:
        /*001c*/ 	.word	0x00000000
        /*0020*/ 	.short	0x0002
        /*0022*/ 	.short	0x0010
        /*0024*/ 	.byte	0x00, 0xf5, 0x21, 0x00


	//----- nvinfo : EIATTR_KPARAM_INFO
	.align		4
.L_11:
        /*0028*/ 	.byte	0x04, 0x17
        /*002a*/ 	.short	(.L_13 - .L_12)
.L_12:
        /*002c*/ 	.word	0x00000000
        /*0030*/ 	.short	0x0001
        /*0032*/ 	.short	0x0008
        /*0034*/ 	.byte	0x00, 0xf5, 0x21, 0x00


	//----- nvinfo : EIATTR_KPARAM_INFO
	.align		4
.L_13:
        /*0038*/ 	.byte	0x04, 0x17
        /*003a*/ 	.short	(.L_15 - .L_14)
.L_14:
        /*003c*/ 	.word	0x00000000
        /*0040*/ 	.short	0x0000
        /*0042*/ 	.short	0x0000
        /*0044*/ 	.byte	0x00, 0xf5, 0x21, 0x00


	//----- nvinfo : EIATTR_SPARSE_MMA_MASK
	.align		4
.L_15:
        /*0048*/ 	.byte	0x03, 0x50
        /*004a*/ 	.short	0x0000


	//----- nvinfo : EIATTR_MAXREG_COUNT
	.align		4
        /*004c*/ 	.byte	0x03, 0x1b
        /*004e*/ 	.short	0x00ff


	//----- nvinfo : EIATTR_NUM_BARRIERS
	.align		4
        /*0050*/ 	.byte	0x02, 0x4c
        /*0052*/ 	.byte	0x01
	.zero		1


	//----- nvinfo : EIATTR_MERCURY_ISA_VERSION
	.align		4
        /*0054*/ 	.byte	0x03, 0x5f
        /*0056*/ 	.short	0x0101


	//----- nvinfo : EIATTR_VRC_CTA_INIT_COUNT
	.align		4
        /*0058*/ 	.byte	0x02, 0x4a
	.zero		1
	.zero		1


	//----- nvinfo : EIATTR_EXIT_INSTR_OFFSETS
	.align		4
        /*005c*/ 	.byte	0x04, 0x1c
        /*005e*/ 	.short	(.L_17 - .L_16)


	//   ....[0]....
.L_16:
        /*0060*/ 	.word	0x00000240


	//   ....[1]....
        /*0064*/ 	.word	0x000002b0


	//----- nvinfo : EIATTR_CBANK_PARAM_SIZE
	.align		4
.L_17:
        /*0068*/ 	.byte	0x03, 0x19
        /*006a*/ 	.short	0x001c


	//----- nvinfo : EIATTR_PARAM_CBANK
	.align		4
        /*006c*/ 	.byte	0x04, 0x0a
        /*006e*/ 	.short	(.L_19 - .L_18)
	.align		4
.L_18:
        /*0070*/ 	.word	index@(.nv.constant0._Z10dotProductPdS_S_i)
        /*0074*/ 	.short	0x0380
        /*0076*/ 	.short	0x001c


	//----- nvinfo : EIATTR_SW_WAR
	.align		4
.L_19:
        /*0078*/ 	.byte	0x04, 0x36
        /*007a*/ 	.short	(.L_21 - .L_20)
.L_20:
        /*007c*/ 	.word	0x00000008
.L_21:


//--------------------- .nv.callgraph             --------------------------
	.section	.nv.callgraph,"",@"SHT_CUDA_CALLGRAPH"
	.align	4
	.sectionentsize	8
	.align		4
        /*0000*/ 	.word	0x00000000
	.align		4
        /*0004*/ 	.word	0xffffffff
	.align		4
        /*0008*/ 	.word	0x00000000
	.align		4
        /*000c*/ 	.word	0xfffffffe
	.align		4
        /*0010*/ 	.word	0x00000000
	.align		4
        /*0014*/ 	.word	0xfffffffd
	.align		4
        /*0018*/ 	.word	0x00000000
	.align		4
        /*001c*/ 	.word	0xfffffffc


//--------------------- .text._Z10dotProductPdS_S_i --------------------------
	.section	.text._Z10dotProductPdS_S_i,"ax",@progbits
	.align	128
        .global         _Z10dotProductPdS_S_i
        .type           _Z10dotProductPdS_S_i,@function
        .size           _Z10dotProductPdS_S_i,(.L_x_3 - _Z10dotProductPdS_S_i)
        .other          _Z10dotProductPdS_S_i,@"STO_CUDA_ENTRY STV_DEFAULT"
_Z10dotProductPdS_S_i:
.text._Z10dotProductPdS_S_i:
[----:B------:R-:W-:Y:S01]  /*0000*/  LDC R1, c[0x0][0x37c] ;  /* 0x0000df00ff017b82 */ /* 0x000fe20000000800 */
[----:B------:R-:W0:Y:S07]  /*0010*/  S2R R11, SR_TID.X ;  /* 0x00000000000b7919 */ /* 0x000e2e0000002100 */
[----:B------:R-:W0:Y:S01]  /*0020*/  S2UR UR4, SR_CTAID.X ;  /* 0x00000000000479c3 */ /* 0x000e220000002500 */
[----:B------:R-:W1:Y:S01]  /*0030*/  LDCU UR5, c[0x0][0x398] ;  /* 0x00007300ff0577ac */ /* 0x000e620008000800 */
[----:B------:R-:W2:Y:S06]  /*0040*/  LDCU.64 UR6, c[0x0][0x358] ;  /* 0x00006b00ff0677ac */ /* 0x000eac0008000a00 */
[----:B------:R-:W0:Y:S08]  /*0050*/  LDC R0, c[0x0][0x360] ;  /* 0x0000d800ff007b82 */ /* 0x000e300000000800 */
[----:B------:R-:W3:Y:S08]  /*0060*/  LDC.64 R4, c[0x0][0x380] ;  /* 0x0000e000ff047b82 */ /* 0x000ef00000000a00 */
[----:B------:R-:W4:Y:S01]  /*0070*/  LDC.64 R6, c[0x0][0x388] ;  /* 0x0000e200ff067b82 */ /* 0x000f220000000a00 */
[----:B0-----:R-:W-:-:S05]  /*0080*/  IMAD R3, R0, UR4, R11 ;  /* 0x0000000400037c24 */ /* 0x001fca000f8e020b */
[----:B-1----:R-:W-:-:S13]  /*0090*/  ISETP.GE.AND P1, PT, R3, UR5, PT ;  /* 0x0000000503007c0c */ /* 0x002fda000bf26270 */
[----:B---3--:R-:W-:-:S04]  /*00a0*/  @!P1 IMAD.WIDE R4, R3, 0x8, R4 ;  /* 0x0000000803049825 */ /* 0x008fc800078e0204 */
[----:B----4-:R-:W-:Y:S02]  /*00b0*/  @!P1 IMAD.WIDE R6, R3, 0x8, R6 ;  /* 0x0000000803069825 */ /* 0x010fe400078e0206 */
[----:B--2---:R-:W2:Y:S04]  /*00c0*/  @!P1 LDG.E.64 R4, desc[UR6][R4.64] ;  /* 0x0000000604049981 */ /* 0x004ea8000c1e1b00 */
[----:B------:R-:W2:Y:S01]  /*00d0*/  @!P1 LDG.E.64 R6, desc[UR6][R6.64] ;  /* 0x0000000606069981 */ /* 0x000ea2000c1e1b00 */
[----:B------:R-:W0:Y:S01]  /*00e0*/  S2UR UR5, SR_CgaCtaId ;  /* 0x00000000000579c3 */ /* 0x000e220000008800 */
[----:B------:R-:W-:Y:S01]  /*00f0*/  UMOV UR4, 0x400 ;  /* 0x0000040000047882 */ /* 0x000fe20000000000 */
[----:B------:R-:W-:Y:S02]  /*0100*/  ISETP.GE.U32.AND P0, PT, R0, 0x2, PT ;  /* 0x000000020000780c */ /* 0x000fe40003f06070 */
[----:B------:R-:W-:Y:S01]  /*0110*/  CS2R R2, SRZ ;  /* 0x0000000000027805 */ /* 0x000fe2000001ff00 */
[----:B0-----:R-:W-:-:S06]  /*0120*/  ULEA UR4, UR5, UR4, 0x18 ;  /* 0x0000000405047291 */ /* 0x001fcc000f8ec0ff */
[C---:B------:R-:W-:Y:S01]  /*0130*/  LEA R9, R11.reuse, UR4, 0x3 ;  /* 0x000000040b097c11 */ /* 0x040fe2000f8e18ff */
[----:B--2---:R-:W-:Y:S01]  /*0140*/  @!P1 DMUL R2, R4, R6 ;  /* 0x0000000604029228 */ /* 0x004fe20000000000 */
[----:B------:R-:W-:-:S06]  /*0150*/  ISETP.NE.AND P1, PT, R11, RZ, PT ;  /* 0x000000ff0b00720c */ /* 0x000fcc0003f25270 */
[----:B------:R0:W-:Y:S01]  /*0160*/  STS.64 [R9], R2 ;  /* 0x0000000209007388 */ /* 0x0001e20000000a00 */
[----:B------:R-:W-:Y:S06]  /*0170*/  BAR.SYNC.DEFER_BLOCKING 0x0 ;  /* 0x0000000000007b1d */ /* 0x000fec0000010000 */
[----:B------:R-:W-:Y:S05]  /*0180*/  @!P0 BRA `(.L_x_0) ;  /* 0x00000000002c8947 */ /* 0x000fea0003800000 */
.L_x_1:
[----:B------:R-:W-:-:S04]  /*0190*/  SHF.R.U32.HI R8, RZ, 0x1, R0 ;  /* 0x00000001ff087819 */ /* 0x000fc80000011600 */
[----:B------:R-:W-:-:S13]  /*01a0*/  ISETP.GE.U32.AND P0, PT, R11, R8, PT ;  /* 0x000000080b00720c */ /* 0x000fda0003f06070 */
[----:B------:R-:W-:Y:S01]  /*01b0*/  @!P0 IMAD R6, R8, 0x8, R9 ;  /* 0x0000000808068824 */ /* 0x000fe200078e0209 */
[----:B------:R-:W-:Y:S04]  /*01c0*/  @!P0 LDS.64 R4, [R9] ;  /* 0x0000000009048984 */ /* 0x000fe80000000a00 */
[----:B0-----:R-:W0:Y:S02]  /*01d0*/  @!P0 LDS.64 R2, [R6] ;  /* 0x0000000006028984 */ /* 0x001e240000000a00 */
[----:B0-----:R-:W-:-:S07]  /*01e0*/  @!P0 DADD R2, R2, R4 ;  /* 0x0000000002028229 */ /* 0x001fce0000000004 */
[----:B------:R1:W-:Y:S01]  /*01f0*/  @!P0 STS.64 [R9], R2 ;  /* 0x0000000209008388 */ /* 0x0003e20000000a00 */
[----:B------:R-:W-:Y:S01]  /*0200*/  BAR.SYNC.DEFER_BLOCKING 0x0 ;  /* 0x0000000000007b1d */ /* 0x000fe20000010000 */
[----:B------:R-:W-:Y:S01]  /*0210*/  ISETP.GT.U32.AND P0, PT, R0, 0x3, PT ;  /* 0x000000030000780c */ /* 0x000fe20003f04070 */
[----:B------:R-:W-:-:S12]  /*0220*/  IMAD.MOV.U32 R0, RZ, RZ, R8 ;  /* 0x000000ffff007224 */ /* 0x000fd800078e0008 */
[----:B-1----:R-:W-:Y:S05]  /*0230*/  @P0 BRA `(.L_x_1) ;  /* 0xfffffffc00d40947 */ /* 0x002fea000383ffff */
.L_x_0:
[----:B------:R-:W-:Y:S05]  /*0240*/  @P1 EXIT ;  /* 0x000000000000194d */ /* 0x000fea0003800000 */
[----:B------:R-:W1:Y:S01]  /*0250*/  S2UR UR5, SR_CgaCtaId ;  /* 0x00000000000579c3 */ /* 0x000e620000008800 */
[----:B------:R-:W-:-:S07]  /*0260*/  UMOV UR4, 0x400 ;  /* 0x0000040000047882 */ /* 0x000fce0000000000 */
[----:B------:R-:W2:Y:S01]  /*0270*/  LDC.64 R4, c[0x0][0x390] ;  /* 0x0000e400ff047b82 */ /* 0x000ea20000000a00 */
[----:B-1----:R-:W-:-:S09]  /*0280*/  ULEA UR4, UR5, UR4, 0x18 ;  /* 0x0000000405047291 */ /* 0x002fd2000f8ec0ff */
[----:B0-----:R-:W2:Y:S04]  /*0290*/  LDS.64 R2, [UR4] ;  /* 0x00000004ff027984 */ /* 0x001ea80008000a00 */
[----:B--2---:R-:W-:Y:S01]  /*02a0*/  REDG.E.ADD.F64.RN.STRONG.GPU desc[UR6][R4.64], R2 ;  /* 0x00000002040079a6 */ /* 0x004fe2000c12ff06 */
[----:B------:R-:W-:Y:S05]  /*02b0*/  EXIT ;  /* 0x000000000000794d */ /* 0x000fea0003800000 */
.L_x_2:
[----:B------:R-:W-:-:S00]  /*02c0*/  BRA `(.L_x_2) ;  /* 0xfffffffc00fc7947 */ /* 0x000fc0000383ffff */
[----:B------:R-:W-:-:S00]  /*02d0*/  NOP ;  /* 0x0000000000007918 */ /* 0x000fc00000000000 */
        /* <DEDUP_REMOVED lines=10> */
.L_x_3:


//--------------------- .nv.shared._Z10dotProductPdS_S_i --------------------------
	.section	.nv.shared._Z10dotProductPdS_S_i,"aw",@nobits
	.sectionflags	@""
	.align	8
.nv.shared._Z10dotProductPdS_S_i:
	.zero		3072


//--------------------- .nv.shared.reserved.0     --------------------------
	.section	.nv.shared.reserved.0,"aw",@nobits
	.weak		__nv_reservedSMEM_offset_0_alias
	.size		__nv_reservedSMEM_offset_0_alias, 0, 64
	.other		__nv_reservedSMEM_offset_0_alias,@"STO_CUDA_RESERVED_SHARED STV_DEFAULT"
__nv_reservedSMEM_offset_0_alias:
	.zero		0
	.zero		64


//--------------------- .nv.constant0._Z10dotProductPdS_S_i --------------------------
	.section	.nv.constant0._Z10dotProductPdS_S_i,"a",@progbits
	.sectionflags	@""
	.align	4
.nv.constant0._Z10dotProductPdS_S_i:
	.zero		924


//--------------------- SYMBOLS --------------------------

	.type		.nv.reservedSmem.offset0,@object
	.size		.nv.reservedSmem.offset0,0x4
	.type		.nv.reservedSmem.cap,@object
	.size		.nv.reservedSmem.cap,0x4
